//
// Generated by NVIDIA NVVM Compiler
//
// Compiler Build ID: CL-36424714
// Cuda compilation tools, release 13.0, V13.0.88
// Based on NVVM 20.0.0
//

.version 9.0
.target sm_100
.address_size 64

	// .globl	_Z8additionPiS_S_i

.visible .entry _Z8additionPiS_S_i(
	.param .u64 .ptr .align 1 _Z8additionPiS_S_i_param_0,
	.param .u64 .ptr .align 1 _Z8additionPiS_S_i_param_1,
	.param .u64 .ptr .align 1 _Z8additionPiS_S_i_param_2,
	.param .u32 _Z8additionPiS_S_i_param_3
)
{
	.reg .pred 	%p<2>;
	.reg .b32 	%r<6>;
	.reg .b64 	%rd<11>;

	ld.param.u64 	%rd1, [_Z8additionPiS_S_i_param_0];
	ld.param.u64 	%rd2, [_Z8additionPiS_S_i_param_1];
	ld.param.u64 	%rd3, [_Z8additionPiS_S_i_param_2];
	ld.param.u32 	%r2, [_Z8additionPiS_S_i_param_3];
	mov.u32 	%r1, %tid.x;
	setp.ge.s32 	%p1, %r1, %r2;
	@%p1 bra 	$L__BB0_2;
	cvta.to.global.u64 	%rd4, %rd1;
	cvta.to.global.u64 	%rd5, %rd2;
	cvta.to.global.u64 	%rd6, %rd3;
	mul.wide.u32 	%rd7, %r1, 4;
	add.s64 	%rd8, %rd4, %rd7;
	ld.global.u32 	%r3, [%rd8];
	add.s64 	%rd9, %rd5, %rd7;
	ld.global.u32 	%r4, [%rd9];
	add.s32 	%r5, %r4, %r3;
	add.s64 	%rd10, %rd6, %rd7;
	st.global.u32 	[%rd10], %r5;
$L__BB0_2:
	ret;

}


// ===== COMPILED SASS (sm_100) =====

	.target	sm_100

	.elftype	@"ET_EXEC"


//--------------------- .note.nv.tkinfo           --------------------------
	.section	.note.nv.tkinfo,"",@"SHT_NOTE"
	.sectionflags	@"SHF_NOTE_NV_TKINFO"
	.tkinfo
        /*0018*/ 	.word	0x00000002
        /*0030*/ 	.string	""
        /*0030*/ 	.string	"ptxas"
        /*0030*/ 	.string	"Cuda compilation tools, release 13.0, V13.0.88"
        /*0030*/ 	.string	"Build cuda_13.0.r13.0/compiler.36424714_0"
        /*0030*/ 	.string	"-arch sm_100 -m 64 "



//--------------------- .note.nv.cuinfo           --------------------------
	.section	.note.nv.cuinfo,"",@"SHT_NOTE"
	.sectionflags	@"SHF_NOTE_NV_CUINFO"
        /*0018*/ 	.short	0x0002
        /*001a*/ 	.short	0x0064
        /*001c*/ 	.short	0x0082
	.zero		2


//--------------------- .nv.info                  --------------------------
	.section	.nv.info,"",@"SHT_CUDA_INFO"
	.align	4


	//----- nvinfo : EIATTR_REGCOUNT
	.align		4
        /*0000*/ 	.byte	0x04, 0x2f
        /*0002*/ 	.short	(.L_1 - .L_0)
	.align		4
.L_0:
        /*0004*/ 	.word	index@(_Z8additionPiS_S_i)
        /*0008*/ 	.word	0x0000000c


	//----- nvinfo : EIATTR_FRAME_SIZE
	.align		4
.L_1:
        /*000c*/ 	.byte	0x04, 0x11
        /*000e*/ 	.short	(.L_3 - .L_2)
	.align		4
.L_2:
        /*0010*/ 	.word	index@(_Z8additionPiS_S_i)
        /*0014*/ 	.word	0x00000000


	//----- nvinfo : EIATTR_MIN_STACK_SIZE
	.align		4
.L_3:
        /*0018*/ 	.byte	0x04, 0x12
        /*001a*/ 	.short	(.L_5 - .L_4)
	.align		4
.L_4:
        /*001c*/ 	.word	index@(_Z8additionPiS_S_i)
        /*0020*/ 	.word	0x00000000
.L_5:


//--------------------- .nv.compat                --------------------------
	.section	.nv.compat,"",@"SHT_CUDA_COMPAT_INFO"
	.align	4
        /*0000*/ 	.byte	0x02, 0x09, 0x00, 0x00, 0x02, 0x02, 0x01, 0x00, 0x02, 0x05, 0x05, 0x00, 0x03, 0x07, 0x01, 0x01
        /*0010*/ 	.byte	0x02, 0x03, 0x00, 0x00, 0x02, 0x06, 0x01, 0x00, 0x04, 0x0b, 0x08, 0x00, 0x09, 0x00, 0x00, 0x00
        /*0020*/ 	.byte	0x00, 0x00, 0x00, 0x00


//--------------------- .nv.info._Z8additionPiS_S_i --------------------------
	.section	.nv.info._Z8additionPiS_S_i,"",@"SHT_CUDA_INFO"
	.sectionflags	@""
	.align	4


	//----- nvinfo : EIATTR_CUDA_API_VERSION
	.align		4
        /*0000*/ 	.byte	0x04, 0x37
        /*0002*/ 	.short	(.L_7 - .L_6)
.L_6:
        /*0004*/ 	.word	0x00000082


	//----- nvinfo : EIATTR_KPARAM_INFO
	.align		4
.L_7:
        /*0008*/ 	.byte	0x04, 0x17
        /*000a*/ 	.short	(.L_9 - .L_8)
.L_8:
        /*000c*/ 	.word	0x00000000
        /*0010*/ 	.short	0x0003
        /*0012*/ 	.short	0x0018
        /*0014*/ 	.byte	0x00, 0xf0, 0x11, 0x00


	//----- nvinfo : EIATTR_KPARAM_INFO
	.align		4
.L_9:
        /*0018*/ 	.byte	0x04, 0x17
        /*001a*/ 	.short	(.L_11 - .L_10)
.L_10:
        /*001c*/ 	.word	0x00000000
        /*0020*/ 	.short	0x0002
        /*0022*/ 	.short	0x0010
        /*0024*/ 	.byte	0x00, 0xf5, 0x21, 0x00


	//----- nvinfo : EIATTR_KPARAM_INFO
	.align		4
.L_11:
        /*0028*/ 	.byte	0x04, 0x17
        /*002a*/ 	.short	(.L_13 - .L_12)
.L_12:
        /*002c*/ 	.word	0x00000000
        /*0030*/ 	.short	0x0001
        /*0032*/ 	.short	0x0008
        /*0034*/ 	.byte	0x00, 0xf5, 0x21, 0x00


	//----- nvinfo : EIATTR_KPARAM_INFO
	.align		4
.L_13:
        /*0038*/ 	.byte	0x04, 0x17
        /*003a*/ 	.short	(.L_15 - .L_14)
.L_14:
        /*003c*/ 	.word	0x00000000
        /*0040*/ 	.short	0x0000
        /*0042*/ 	.short	0x0000
        /*0044*/ 	.byte	0x00, 0xf5, 0x21, 0x00


	//----- nvinfo : EIATTR_SPARSE_MMA_MASK
	.align		4
.L_15:
        /*0048*/ 	.byte	0x03, 0x50
        /*004a*/ 	.short	0x0000


	//----- nvinfo : EIATTR_MAXREG_COUNT
	.align		4
        /*004c*/ 	.byte	0x03, 0x1b
        /*004e*/ 	.short	0x00ff


	//----- nvinfo : EIATTR_MERCURY_ISA_VERSION
	.align		4
        /*0050*/ 	.byte	0x03, 0x5f
        /*0052*/ 	.short	0x0101


	//----- nvinfo : EIATTR_VRC_CTA_INIT_COUNT
	.align		4
        /*0054*/ 	.byte	0x02, 0x4a
	.zero		1
	.zero		1


	//----- nvinfo : EIATTR_EXIT_INSTR_OFFSETS
	.align		4
        /*0058*/ 	.byte	0x04, 0x1c
        /*005a*/ 	.short	(.L_17 - .L_16)


	//   ....[0]....
.L_16:
        /*005c*/ 	.word	0x00000040


	//   ....[1]....
        /*0060*/ 	.word	0x00000100


	//----- nvinfo : EIATTR_CBANK_PARAM_SIZE
	.align		4
.L_17:
        /*0064*/ 	.byte	0x03, 0x19
        /*0066*/ 	.short	0x001c


	//----- nvinfo : EIATTR_PARAM_CBANK
	.align		4
        /*0068*/ 	.byte	0x04, 0x0a
        /*006a*/ 	.short	(.L_19 - .L_18)
	.align		4
.L_18:
        /*006c*/ 	.word	index@(.nv.constant0._Z8additionPiS_S_i)
        /*0070*/ 	.short	0x0380
        /*0072*/ 	.short	0x001c


	//----- nvinfo : EIATTR_SW_WAR
	.align		4
.L_19:
        /*0074*/ 	.byte	0x04, 0x36
        /*0076*/ 	.short	(.L_21 - .L_20)
.L_20:
        /*0078*/ 	.word	0x00000008
.L_21:


//--------------------- .nv.callgraph             --------------------------
	.section	.nv.callgraph,"",@"SHT_CUDA_CALLGRAPH"
	.align	4
	.sectionentsize	8
	.align		4
        /*0000*/ 	.word	0x00000000
	.align		4
        /*0004*/ 	.word	0xffffffff
	.align		4
        /*0008*/ 	.word	0x00000000
	.align		4
        /*000c*/ 	.word	0xfffffffe
	.align		4
        /*0010*/ 	.word	0x00000000
	.align		4
        /*0014*/ 	.word	0xfffffffd
	.align		4
        /*0018*/ 	.word	0x00000000
	.align		4
        /*001c*/ 	.word	0xfffffffc


//--------------------- .text._Z8additionPiS_S_i  --------------------------
	.section	.text._Z8additionPiS_S_i,"ax",@progbits
	.align	128
        .global         _Z8additionPiS_S_i
        .type           _Z8additionPiS_S_i,@function
        .size           _Z8additionPiS_S_i,(.L_x_1 - _Z8additionPiS_S_i)
        .other          _Z8additionPiS_S_i,@"STO_CUDA_ENTRY STV_DEFAULT"
_Z8additionPiS_S_i:
.text._Z8additionPiS_S_i:
[----:B------:R-:W-:Y:S01]  /*0000*/  LDC R1, c[0x0][0x37c] ;  /* 0x0000df00ff017b82 */ /* 0x000fe20000000800 */
[----:B------:R-:W0:Y:S01]  /*0010*/  S2R R9, SR_TID.X ;  /* 0x0000000000097919 */ /* 0x000e220000002100 */
[----:B------:R-:W0:Y:S02]  /*0020*/  LDCU UR4, c[0x0][0x398] ;  /* 0x00007300ff0477ac */ /* 0x000e240008000800 */
[----:B0-----:R-:W-:-:S13]  /*0030*/  ISETP.GE.AND P0, PT, R9, UR4, PT ;  /* 0x0000000409007c0c */ /* 0x001fda000bf06270 */
[----:B------:R-:W-:Y:S05]  /*0040*/  @P0 EXIT ;  /* 0x000000000000094d */ /* 0x000fea0003800000 */
[----:B------:R-:W0:Y:S01]  /*0050*/  LDC.64 R2, c[0x0][0x380] ;  /* 0x0000e000ff027b82 */ /* 0x000e220000000a00 */
[----:B------:R-:W1:Y:S07]  /*0060*/  LDCU.64 UR4, c[0x0][0x358] ;  /* 0x00006b00ff0477ac */ /* 0x000e6e0008000a00 */
[----:B------:R-:W2:Y:S08]  /*0070*/  LDC.64 R4, c[0x0][0x388] ;  /* 0x0000e200ff047b82 */ /* 0x000eb00000000a00 */
[----:B------:R-:W3:Y:S01]  /*0080*/  LDC.64 R6, c[0x0][0x390] ;  /* 0x0000e400ff067b82 */ /* 0x000ee20000000a00 */
[----:B0-----:R-:W-:-:S06]  /*0090*/  IMAD.WIDE.U32 R2, R9, 0x4, R2 ;  /* 0x0000000409027825 */ /* 0x001fcc00078e0002 */
[----:B-1----:R-:W4:Y:S01]  /*00a0*/  LDG.E R2, desc[UR4][R2.64] ;  /* 0x0000000402027981 */ /* 0x002f22000c1e1900 */
[----:B--2---:R-:W-:-:S06]  /*00b0*/  IMAD.WIDE.U32 R4, R9, 0x4, R4 ;  /* 0x0000000409047825 */ /* 0x004fcc00078e0004 */
[----:B------:R-:W4:Y:S01]  /*00c0*/  LDG.E R5, desc[UR4][R4.64] ;  /* 0x0000000404057981 */ /* 0x000f22000c1e1900 */
[----:B---3--:R-:W-:Y:S01]  /*00d0*/  IMAD.WIDE.U32 R6, R9, 0x4, R6 ;  /* 0x0000000409067825 */ /* 0x008fe200078e0006 */
[----:B----4-:R-:W-:-:S05]  /*00e0*/  IADD3 R9, PT, PT, R2, R5, RZ ;  /* 0x0000000502097210 */ /* 0x010fca0007ffe0ff */
[----:B------:R-:W-:Y:S01]  /*00f0*/  STG.E desc[UR4][R6.64], R9 ;  /* 0x0000000906007986 */ /* 0x000fe2000c101904 */
[----:B------:R-:W-:Y:S05]  /*0100*/  EXIT ;  /* 0x000000000000794d */ /* 0x000fea0003800000 */
.L_x_0:
[----:B------:R-:W-:-:S00]  /*0110*/  BRA `(.L_x_0) ;  /* 0xfffffffc00fc7947 */ /* 0x000fc0000383ffff */
[----:B------:R-:W-:-:S00]  /*0120*/  NOP ;  /* 0x0000000000007918 */ /* 0x000fc00000000000 */
        /* <DEDUP_REMOVED lines=13> */
.L_x_1:


//--------------------- .nv.shared.reserved.0     --------------------------
	.section	.nv.shared.reserved.0,"aw",@nobits
	.weak		__nv_reservedSMEM_offset_0_alias
	.size		__nv_reservedSMEM_offset_0_alias, 0, 64
	.other		__nv_reservedSMEM_offset_0_alias,@"STO_CUDA_RESERVED_SHARED STV_DEFAULT"
__nv_reservedSMEM_offset_0_alias:
	.zero		0
	.zero		64


//--------------------- .nv.constant0._Z8additionPiS_S_i --------------------------
	.section	.nv.constant0._Z8additionPiS_S_i,"a",@progbits
	.sectionflags	@""
	.align	4
.nv.constant0._Z8additionPiS_S_i:
	.zero		924


//--------------------- SYMBOLS --------------------------

	.type		.nv.reservedSmem.offset0,@object
	.size		.nv.reservedSmem.offset0,0x4
